	.headerflags	@"EF_CUDA_TEXMODE_UNIFIED EF_CUDA_64BIT_ADDRESS EF_CUDA_ACCELERATORS EF_CUDA_SM90 EF_CUDA_VIRTUAL_SM(EF_CUDA_SM90)"
	.elftype	@"ET_EXEC"


//--------------------- .nv.info                  --------------------------
	.section	.nv.info,"",@"SHT_CUDA_INFO"
	.align	4


	//----- nvinfo : EIATTR_REGCOUNT
	.align		4
        /*0000*/ 	.byte	0x04, 0x2f
        /*0002*/ 	.short	(.L_3 - .L_2)
	.align		4
.L_2:
        /*0004*/ 	.word	index@(triton_poi_fused_add_convolution_mul_pow_reciprocal_sin_view_5)
        /*0008*/ 	.word	0x00000015


	//----- nvinfo : EIATTR_MIN_STACK_SIZE
	.align		4
.L_3:
        /*000c*/ 	.byte	0x04, 0x12
        /*000e*/ 	.short	(.L_5 - .L_4)
	.align		4
.L_4:
        /*0010*/ 	.word	index@(triton_poi_fused_add_convolution_mul_pow_reciprocal_sin_view_5)
        /*0014*/ 	.word	0x00000020


	//----- nvinfo : EIATTR_FRAME_SIZE
	.align		4
.L_5:
        /*0018*/ 	.byte	0x04, 0x11
        /*001a*/ 	.short	(.L_7 - .L_6)
	.align		4
.L_6:
        /*001c*/ 	.word	index@(triton_poi_fused_add_convolution_mul_pow_reciprocal_sin_view_5)
        /*0020*/ 	.word	0x00000020


	//----- nvinfo : EIATTR_MIN_STACK_SIZE
	.align		4
.L_7:
        /*0024*/ 	.byte	0x04, 0x12
        /*0026*/ 	.short	(.L_9 - .L_8)
	.align		4
.L_8:
        /*0028*/ 	.word	index@(triton_poi_fused_add_convolution_mul_pow_reciprocal_sin_view_5)
        /*002c*/ 	.word	0x00000020
.L_9:


//--------------------- .nv.info.triton_poi_fused_add_convolution_mul_pow_reciprocal_sin_view_5 --------------------------
	.section	.nv.info.triton_poi_fused_add_convolution_mul_pow_reciprocal_sin_view_5,"",@"SHT_CUDA_INFO"
	.sectionflags	@""
	.align	4


	//----- nvinfo : EIATTR_CUDA_API_VERSION
	.align		4
        /*0000*/ 	.byte	0x04, 0x37
        /*0002*/ 	.short	(.L_11 - .L_10)
.L_10:
        /*0004*/ 	.word	0x0000007c


	//----- nvinfo : EIATTR_KPARAM_INFO
	.align		4
.L_11:
        /*0008*/ 	.byte	0x04, 0x17
        /*000a*/ 	.short	(.L_13 - .L_12)
.L_12:
        /*000c*/ 	.word	0x00000000
        /*0010*/ 	.short	0x0005
        /*0012*/ 	.short	0x0028
        /*0014*/ 	.byte	0x00, 0xf0, 0x11, 0x00


	//----- nvinfo : EIATTR_KPARAM_INFO
	.align		4
.L_13:
        /*0018*/ 	.byte	0x04, 0x17
        /*001a*/ 	.short	(.L_15 - .L_14)
.L_14:
        /*001c*/ 	.word	0x00000000
        /*0020*/ 	.short	0x0004
        /*0022*/ 	.short	0x0020
        /*0024*/ 	.byte	0x00, 0xf4, 0x21, 0x00


	//----- nvinfo : EIATTR_KPARAM_INFO
	.align		4
.L_15:
        /*0028*/ 	.byte	0x04, 0x17
        /*002a*/ 	.short	(.L_17 - .L_16)
.L_16:
        /*002c*/ 	.word	0x00000000
        /*0030*/ 	.short	0x0003
        /*0032*/ 	.short	0x0018
        /*0034*/ 	.byte	0x00, 0xf4, 0x21, 0x00


	//----- nvinfo : EIATTR_KPARAM_INFO
	.align		4
.L_17:
        /*0038*/ 	.byte	0x04, 0x17
        /*003a*/ 	.short	(.L_19 - .L_18)
.L_18:
        /*003c*/ 	.word	0x00000000
        /*0040*/ 	.short	0x0002
        /*0042*/ 	.short	0x0010
        /*0044*/ 	.byte	0x00, 0xf4, 0x21, 0x00


	//----- nvinfo : EIATTR_KPARAM_INFO
	.align		4
.L_19:
        /*0048*/ 	.byte	0x04, 0x17
        /*004a*/ 	.short	(.L_21 - .L_20)
.L_20:
        /*004c*/ 	.word	0x00000000
        /*0050*/ 	.short	0x0001
        /*0052*/ 	.short	0x0008
        /*0054*/ 	.byte	0x00, 0xf4, 0x21, 0x00


	//----- nvinfo : EIATTR_KPARAM_INFO
	.align		4
.L_21:
        /*0058*/ 	.byte	0x04, 0x17
        /*005a*/ 	.short	(.L_23 - .L_22)
.L_22:
        /*005c*/ 	.word	0x00000000
        /*0060*/ 	.short	0x0000
        /*0062*/ 	.short	0x0000
        /*0064*/ 	.byte	0x00, 0xf4, 0x21, 0x00


	//----- nvinfo : EIATTR_SPARSE_MMA_MASK
	.align		4
.L_23:
        /*0068*/ 	.byte	0x03, 0x50
        /*006a*/ 	.short	0x0000


	//----- nvinfo : EIATTR_MAXREG_COUNT
	.align		4
        /*006c*/ 	.byte	0x03, 0x1b
        /*006e*/ 	.short	0x00ff


	//----- nvinfo : EIATTR_EXIT_INSTR_OFFSETS
	.align		4
        /*0070*/ 	.byte	0x04, 0x1c
        /*0072*/ 	.short	(.L_25 - .L_24)


	//   ....[0]....
.L_24:
        /*0074*/ 	.word	0x00000890


	//   ....[1]....
        /*0078*/ 	.word	0x000008b0


	//----- nvinfo : EIATTR_REQNTID
	.align		4
.L_25:
        /*007c*/ 	.byte	0x04, 0x10
        /*007e*/ 	.short	(.L_27 - .L_26)
.L_26:
        /*0080*/ 	.word	0x00000080
        /*0084*/ 	.word	0x00000001
        /*0088*/ 	.word	0x00000001


	//----- nvinfo : EIATTR_CRS_STACK_SIZE
	.align		4
.L_27:
        /*008c*/ 	.byte	0x04, 0x1e
        /*008e*/ 	.short	(.L_29 - .L_28)
.L_28:
        /*0090*/ 	.word	0x00000000


	//----- nvinfo : EIATTR_CBANK_PARAM_SIZE
	.align		4
.L_29:
        /*0094*/ 	.byte	0x03, 0x19
        /*0096*/ 	.short	0x002c


	//----- nvinfo : EIATTR_PARAM_CBANK
	.align		4
        /*0098*/ 	.byte	0x04, 0x0a
        /*009a*/ 	.short	(.L_31 - .L_30)
	.align		4
.L_30:
        /*009c*/ 	.word	index@(.nv.constant0.triton_poi_fused_add_convolution_mul_pow_reciprocal_sin_view_5)
        /*00a0*/ 	.short	0x0210
        /*00a2*/ 	.short	0x002c


	//----- nvinfo : EIATTR_SW_WAR
	.align		4
.L_31:
        /*00a4*/ 	.byte	0x04, 0x36
        /*00a6*/ 	.short	(.L_33 - .L_32)
.L_32:
        /*00a8*/ 	.word	0x00000008
.L_33:


//--------------------- .nv.callgraph             --------------------------
	.section	.nv.callgraph,"",@"SHT_CUDA_CALLGRAPH"
	.align	4
	.sectionentsize	8
	.align		4
        /*0000*/ 	.word	0x00000000
	.align		4
        /*0004*/ 	.word	0xffffffff
	.align		4
        /*0008*/ 	.word	0x00000000
	.align		4
        /*000c*/ 	.word	0xfffffffe
	.align		4
        /*0010*/ 	.word	0x00000000
	.align		4
        /*0014*/ 	.word	0xfffffffd
	.align		4
        /*0018*/ 	.word	0x00000000
	.align		4
        /*001c*/ 	.word	0xfffffffc


//--------------------- .nv.constant4             --------------------------
	.section	.nv.constant4,"a",@progbits
	.align	8
	.align		8
.nv.constant4:
        /*0000*/ 	.dword	_$_str
	.align		8
        /*0008*/ 	.dword	__cudart_i2opi_f


//--------------------- .text.triton_poi_fused_add_convolution_mul_pow_reciprocal_sin_view_5 --------------------------
	.section	.text.triton_poi_fused_add_convolution_mul_pow_reciprocal_sin_view_5,"ax",@progbits
	.align	128
        .global         triton_poi_fused_add_convolution_mul_pow_reciprocal_sin_view_5
        .type           triton_poi_fused_add_convolution_mul_pow_reciprocal_sin_view_5,@function
        .size           triton_poi_fused_add_convolution_mul_pow_reciprocal_sin_view_5,(.L_x_4 - triton_poi_fused_add_convolution_mul_pow_reciprocal_sin_view_5)
        .other          triton_poi_fused_add_convolution_mul_pow_reciprocal_sin_view_5,@"STO_CUDA_ENTRY STV_DEFAULT"
triton_poi_fused_add_convolution_mul_pow_reciprocal_sin_view_5:
.text.triton_poi_fused_add_convolution_mul_pow_reciprocal_sin_view_5:
[----:B------:R-:W0:Y:S01]  /*0000*/  LDC R1, c[0x0][0x28] ;  /* 0x00000a00ff017b82 */ /* 0x000e220000000800 */
[----:B------:R-:W1:Y:S07]  /*0010*/  S2R R10, SR_TID.X ;  /* 0x00000000000a7919 */ /* 0x000e6e0000002100 */
[----:B------:R-:W2:Y:S01]  /*0020*/  LDC.64 R6, c[0x0][0x218] ;  /* 0x00008600ff067b82 */ /* 0x000ea20000000a00 */
[----:B------:R-:W-:Y:S01]  /*0030*/  CS2R R12, SRZ ;  /* 0x00000000000c7805 */ /* 0x000fe2000001ff00 */
[----:B------:R-:W-:Y:S01]  /*0040*/  ULDC.64 UR4, c[0x0][0x208] ;  /* 0x0000820000047ab9 */ /* 0x000fe20000000a00 */
[----:B------:R-:W3:Y:S01]  /*0050*/  S2R R3, SR_CTAID.X ;  /* 0x0000000000037919 */ /* 0x000ee20000002500 */
[----:B0-----:R-:W-:-:S04]  /*0060*/  VIADD R1, R1, 0xffffffe0 ;  /* 0xffffffe001017836 */ /* 0x001fc80000000000 */
[----:B------:R-:W0:Y:S08]  /*0070*/  LDC.64 R8, c[0x0][0x210] ;  /* 0x00008400ff087b82 */ /* 0x000e300000000a00 */
[----:B------:R-:W4:Y:S01]  /*0080*/  LDC.64 R4, c[0x0][0x220] ;  /* 0x00008800ff047b82 */ /* 0x000f220000000a00 */
[----:B-1----:R-:W-:-:S05]  /*0090*/  LOP3.LUT R10, R10, 0x7f, RZ, 0xc0, !PT ;  /* 0x0000007f0a0a7812 */ /* 0x002fca00078ec0ff */
[----:B---3--:R-:W-:Y:S02]  /*00a0*/  IMAD R10, R3, 0x80, R10 ;  /* 0x00000080030a7824 */ /* 0x008fe400078e020a */
[----:B------:R-:W1:Y:S02]  /*00b0*/  LDC.64 R2, c[0x0][0x228] ;  /* 0x00008a00ff027b82 */ /* 0x000e640000000a00 */
[C---:B------:R-:W-:Y:S01]  /*00c0*/  IMAD.HI R0, R10.reuse, 0x55555556, RZ ;  /* 0x555555560a007827 */ /* 0x040fe200078e02ff */
[----:B------:R-:W-:-:S03]  /*00d0*/  ISETP.GE.AND P1, PT, R10, 0x60, PT ;  /* 0x000000600a00780c */ /* 0x000fc60003f26270 */
[----:B0-----:R-:W-:Y:S01]  /*00e0*/  IMAD.WIDE R8, R10, 0x4, R8 ;  /* 0x000000040a087825 */ /* 0x001fe200078e0208 */
[----:B------:R-:W-:-:S04]  /*00f0*/  LEA.HI R0, R0, R0, RZ, 0x1 ;  /* 0x0000000000007211 */ /* 0x000fc800078f08ff */
[----:B------:R-:W-:-:S04]  /*0100*/  SHF.R.S32.HI R11, RZ, 0x1f, R0 ;  /* 0x0000001fff0b7819 */ /* 0x000fc80000011400 */
[----:B------:R-:W-:-:S04]  /*0110*/  LEA.HI R11, R11, R0, RZ, 0x3 ;  /* 0x000000000b0b7211 */ /* 0x000fc800078f18ff */
[----:B------:R-:W-:-:S05]  /*0120*/  LOP3.LUT R11, R11, 0xfffffff8, RZ, 0xc0, !PT ;  /* 0xfffffff80b0b7812 */ /* 0x000fca00078ec0ff */
[----:B------:R-:W-:Y:S01]  /*0130*/  IMAD.IADD R11, R0, 0x1, -R11 ;  /* 0x00000001000b7824 */ /* 0x000fe200078e0a0b */
[----:B------:R-:W-:-:S03]  /*0140*/  HFMA2.MMA R0, -RZ, RZ, 0, 0 ;  /* 0x00000000ff007435 */ /* 0x000fc600000001ff */
[----:B--2---:R-:W-:-:S04]  /*0150*/  IMAD.WIDE R6, R11, 0x4, R6 ;  /* 0x000000040b067825 */ /* 0x004fc800078e0206 */
[----:B----4-:R-:W-:Y:S01]  /*0160*/  IMAD.WIDE R4, R10, 0x4, R4 ;  /* 0x000000040a047825 */ /* 0x010fe200078e0204 */
[----:B------:R-:W2:Y:S04]  /*0170*/  @!P1 LDG.E.EL R13, desc[UR4][R6.64] ;  /* 0x00000004060d9981 */ /* 0x000ea8000c2e1900 */
[----:B------:R-:W2:Y:S01]  /*0180*/  @!P1 LDG.E R0, desc[UR4][R8.64] ;  /* 0x0000000408009981 */ /* 0x000ea2000c1e1900 */
[----:B------:R-:W-:Y:S02]  /*0190*/  IMAD.MOV.U32 R15, RZ, RZ, RZ ;  /* 0x000000ffff0f7224 */ /* 0x000fe400078e00ff */
[----:B-1----:R-:W-:Y:S01]  /*01a0*/  IMAD.WIDE R2, R11, 0x4, R2 ;  /* 0x000000040b027825 */ /* 0x002fe200078e0202 */
[----:B------:R-:W3:Y:S04]  /*01b0*/  @!P1 LDG.E R12, desc[UR4][R4.64] ;  /* 0x00000004040c9981 */ /* 0x000ee8000c1e1900 */
[----:B------:R-:W4:Y:S01]  /*01c0*/  @!P1 LDG.E.EL R15, desc[UR4][R2.64] ;  /* 0x00000004020f9981 */ /* 0x000f22000c2e1900 */
[----:B------:R-:W-:Y:S01]  /*01d0*/  BSSY B0, `(.L_x_0) ;  /* 0x000004a000007945 */ /* 0x000fe20003800000 */
[----:B--2---:R-:W-:-:S04]  /*01e0*/  FADD R11, R13, R0 ;  /* 0x000000000d0b7221 */ /* 0x004fc80000000000 */
[----:B---3--:R-:W-:-:S04]  /*01f0*/  FADD R12, R11, R12 ;  /* 0x0000000c0b0c7221 */ /* 0x008fc80000000000 */
[----:B----4-:R-:W-:Y:S01]  /*0200*/  FMUL R13, R12, R15 ;  /* 0x0000000f0c0d7220 */ /* 0x010fe20000400000 */
[----:B------:R-:W-:-:S03]  /*0210*/  FADD R14, R15, 9.9999997171806853657e-10 ;  /* 0x3089705f0f0e7421 */ /* 0x000fc60000000000 */
[C---:B------:R-:W-:Y:S01]  /*0220*/  FMUL R0, R13.reuse, 0.63661974668502807617 ;  /* 0x3f22f9830d007820 */ /* 0x040fe20000400000 */
[----:B------:R-:W-:-:S05]  /*0230*/  FADD.FTZ R16, |R13|, -RZ ;  /* 0x800000ff0d107221 */ /* 0x000fca0000010200 */
[----:B------:R-:W0:Y:S01]  /*0240*/  F2I.FTZ.NTZ R0, R0 ;  /* 0x0000000000007305 */ /* 0x000e220000213100 */
[----:B------:R-:W-:Y:S02]  /*0250*/  FSETP.GE.AND P0, PT, R16, 105615, PT ;  /* 0x47ce47801000780b */ /* 0x000fe40003f06000 */
[----:B0-----:R-:W-:-:S05]  /*0260*/  I2FP.F32.S32 R6, R0 ;  /* 0x0000000000067245 */ /* 0x001fca0000201400 */
[----:B------:R-:W-:-:S04]  /*0270*/  FFMA.FTZ R7, R6, -1.5707962512969970703, R13 ;  /* 0xbfc90fda06077823 */ /* 0x000fc8000001000d */
[----:B------:R-:W-:-:S04]  /*0280*/  FFMA.FTZ R7, R6, -7.5497894158615963534e-08, R7 ;  /* 0xb3a2216806077823 */ /* 0x000fc80000010007 */
[----:B------:R-:W-:Y:S01]  /*0290*/  FFMA.FTZ R6, R6, -5.3903029534742383927e-15, R7 ;  /* 0xa7c234c506067823 */ /* 0x000fe20000010007 */
[----:B------:R-:W-:Y:S06]  /*02a0*/  @!P0 BRA `(.L_x_1) ;  /* 0x0000000000f08947 */ /* 0x000fec0003800000 */
[----:B------:R-:W-:-:S13]  /*02b0*/  FSETP.NEU.AND P0, PT, R16, +INF , PT ;  /* 0x7f8000001000780b */ /* 0x000fda0003f0d000 */
[----:B------:R-:W-:Y:S01]  /*02c0*/  @!P0 FMUL.FTZ R6, RZ, R13 ;  /* 0x0000000dff068220 */ /* 0x000fe20000410000 */
[----:B------:R-:W-:Y:S01]  /*02d0*/  @!P0 IMAD.MOV.U32 R0, RZ, RZ, RZ ;  /* 0x000000ffff008224 */ /* 0x000fe200078e00ff */
[----:B------:R-:W-:Y:S06]  /*02e0*/  @!P0 BRA `(.L_x_1) ;  /* 0x0000000000e08947 */ /* 0x000fec0003800000 */
[----:B------:R-:W-:Y:S01]  /*02f0*/  SHF.R.U32.HI R18, RZ, 0x17, R13 ;  /* 0x00000017ff127819 */ /* 0x000fe2000001160d */
[----:B------:R-:W-:Y:S01]  /*0300*/  IMAD.SHL.U32 R3, R13, 0x100, RZ ;  /* 0x000001000d037824 */ /* 0x000fe200078e00ff */
[----:B------:R-:W-:Y:S01]  /*0310*/  MOV R0, RZ ;  /* 0x000000ff00007202 */ /* 0x000fe20000000f00 */
[----:B------:R-:W-:Y:S01]  /*0320*/  IMAD.MOV.U32 R5, RZ, RZ, RZ ;  /* 0x000000ffff057224 */ /* 0x000fe200078e00ff */
[----:B------:R-:W-:Y:S01]  /*0330*/  LOP3.LUT R2, R18, 0xe0, RZ, 0xc0, !PT ;  /* 0x000000e012027812 */ /* 0x000fe200078ec0ff */
[----:B------:R-:W-:Y:S01]  /*0340*/  IMAD.MOV.U32 R15, RZ, RZ, RZ ;  /* 0x000000ffff0f7224 */ /* 0x000fe200078e00ff */
[----:B------:R-:W-:Y:S01]  /*0350*/  LOP3.LUT R3, R3, 0x80000000, RZ, 0xfc, !PT ;  /* 0x8000000003037812 */ /* 0x000fe200078efcff */
[----:B------:R-:W-:Y:S02]  /*0360*/  ULDC.64 UR6, c[0x4][0x8] ;  /* 0x0100020000067ab9 */ /* 0x000fe40000000a00 */
[----:B------:R-:W-:Y:S01]  /*0370*/  VIADD R4, R2, 0xffffff80 ;  /* 0xffffff8002047836 */ /* 0x000fe20000000000 */
[----:B------:R-:W-:-:S04]  /*0380*/  MOV R2, R1 ;  /* 0x0000000100027202 */ /* 0x000fc80000000f00 */
[----:B------:R-:W-:-:S07]  /*0390*/  SHF.R.U32.HI R4, RZ, 0x5, R4 ;  /* 0x00000005ff047819 */ /* 0x000fce0000011604 */
.L_x_2:
[----:B------:R-:W-:-:S04]  /*03a0*/  IADD3 R16, P0, R5, UR6, RZ ;  /* 0x0000000605107c10 */ /* 0x000fc8000ff1e0ff */
[----:B------:R-:W-:-:S06]  /*03b0*/  IADD3.X R17, R15, UR7, RZ, P0, !PT ;  /* 0x000000070f117c10 */ /* 0x000fcc00087fe4ff */
[----:B------:R-:W2:Y:S01]  /*03c0*/  LDG.E.CONSTANT R17, desc[UR4][R16.64] ;  /* 0x0000000410117981 */ /* 0x000ea2000c1e9900 */
[----:B------:R-:W-:Y:S01]  /*03d0*/  IADD3 R5, P2, R5, 0x4, RZ ;  /* 0x0000000405057810 */ /* 0x000fe20007f5e0ff */
[----:B------:R-:W-:Y:S02]  /*03e0*/  IMAD.MOV.U32 R6, RZ, RZ, R0 ;  /* 0x000000ffff067224 */ /* 0x000fe400078e0000 */
[----:B------:R-:W-:Y:S01]  /*03f0*/  IMAD.MOV.U32 R7, RZ, RZ, RZ ;  /* 0x000000ffff077224 */ /* 0x000fe200078e00ff */
[----:B------:R-:W-:Y:S01]  /*0400*/  ISETP.NE.U32.AND P0, PT, R5, 0x18, PT ;  /* 0x000000180500780c */ /* 0x000fe20003f05070 */
[----:B------:R-:W-:-:S05]  /*0410*/  IMAD.X R15, RZ, RZ, R15, P2 ;  /* 0x000000ffff0f7224 */ /* 0x000fca00010e060f */
[----:B------:R-:W-:Y:S01]  /*0420*/  ISETP.NE.AND.EX P0, PT, R15, RZ, PT, P0 ;  /* 0x000000ff0f00720c */ /* 0x000fe20003f05300 */
[----:B--2---:R-:W-:-:S05]  /*0430*/  IMAD.WIDE.U32 R6, R3, R17, R6 ;  /* 0x0000001103067225 */ /* 0x004fca00078e0006 */
[----:B------:R0:W-:Y:S01]  /*0440*/  STL [R2], R6 ;  /* 0x0000000602007387 */ /* 0x0001e20000100800 */
[----:B------:R-:W-:Y:S01]  /*0450*/  MOV R0, R7 ;  /* 0x0000000700007202 */ /* 0x000fe20000000f00 */
[----:B0-----:R-:W-:-:S05]  /*0460*/  VIADD R2, R2, 0x4 ;  /* 0x0000000402027836 */ /* 0x001fca0000000000 */
[----:B------:R-:W-:Y:S05]  /*0470*/  @P0 BRA `(.L_x_2) ;  /* 0xfffffffc00c80947 */ /* 0x000fea000383ffff */
[----:B------:R-:W-:Y:S01]  /*0480*/  LOP3.LUT P0, R6, R18, 0x1f, RZ, 0xc0, !PT ;  /* 0x0000001f12067812 */ /* 0x000fe2000780c0ff */
[----:B------:R-:W-:Y:S01]  /*0490*/  IMAD R16, R4, -0x4, R1 ;  /* 0xfffffffc04107824 */ /* 0x000fe200078e0201 */
[----:B------:R0:W-:Y:S04]  /*04a0*/  STL [R1+0x18], R0 ;  /* 0x0000180001007387 */ /* 0x0001e80000100800 */
[----:B------:R-:W2:Y:S04]  /*04b0*/  LDL R2, [R16+0x18] ;  /* 0x0000180010027983 */ /* 0x000ea80000100800 */
[----:B------:R-:W3:Y:S04]  /*04c0*/  LDL R3, [R16+0x14] ;  /* 0x0000140010037983 */ /* 0x000ee80000100800 */
[----:B------:R-:W4:Y:S01]  /*04d0*/  @P0 LDL R7, [R16+0x10] ;  /* 0x0000100010070983 */ /* 0x000f220000100800 */
[----:B------:R-:W-:Y:S01]  /*04e0*/  @P0 IADD3 R4, -R6, 0x20, RZ ;  /* 0x0000002006040810 */ /* 0x000fe20007ffe1ff */
[----:B------:R-:W-:Y:S01]  /*04f0*/  UMOV UR6, 0x54442d19 ;  /* 0x54442d1900067882 */ /* 0x000fe20000000000 */
[----:B------:R-:W-:Y:S01]  /*0500*/  UMOV UR7, 0x3bf921fb ;  /* 0x3bf921fb00077882 */ /* 0x000fe20000000000 */
[----:B--2---:R-:W-:-:S02]  /*0510*/  @P0 SHF.L.U32 R5, R2, R6, RZ ;  /* 0x0000000602050219 */ /* 0x004fc400000006ff */
[----:B---3--:R-:W-:Y:S02]  /*0520*/  @P0 SHF.L.U32 R6, R3, R6, RZ ;  /* 0x0000000603060219 */ /* 0x008fe400000006ff */
[-C--:B----4-:R-:W-:Y:S02]  /*0530*/  @P0 SHF.R.U32.HI R7, RZ, R4.reuse, R7 ;  /* 0x00000004ff070219 */ /* 0x090fe40000011607 */
[----:B------:R-:W-:Y:S02]  /*0540*/  @P0 SHF.R.U32.HI R4, RZ, R4, R3 ;  /* 0x00000004ff040219 */ /* 0x000fe40000011603 */
[----:B------:R-:W-:-:S03]  /*0550*/  @P0 IADD3 R3, R6, R7, RZ ;  /* 0x0000000706030210 */ /* 0x000fc60007ffe0ff */
[----:B------:R-:W-:-:S05]  /*0560*/  @P0 IMAD.IADD R2, R5, 0x1, R4 ;  /* 0x0000000105020824 */ /* 0x000fca00078e0204 */
[C---:B------:R-:W-:Y:S01]  /*0570*/  SHF.L.W.U32.HI R15, R3.reuse, 0x2, R2 ;  /* 0x00000002030f7819 */ /* 0x040fe20000010e02 */
[----:B------:R-:W-:-:S03]  /*0580*/  IMAD.SHL.U32 R3, R3, 0x4, RZ ;  /* 0x0000000403037824 */ /* 0x000fc600078e00ff */
[----:B0-----:R-:W-:-:S04]  /*0590*/  SHF.R.S32.HI R0, RZ, 0x1f, R15 ;  /* 0x0000001fff007819 */ /* 0x001fc8000001140f */
[C---:B------:R-:W-:Y:S02]  /*05a0*/  LOP3.LUT R6, R0.reuse, R3, RZ, 0x3c, !PT ;  /* 0x0000000300067212 */ /* 0x040fe400078e3cff */
[----:B------:R-:W-:-:S04]  /*05b0*/  LOP3.LUT R7, R0, R15, RZ, 0x3c, !PT ;  /* 0x0000000f00077212 */ /* 0x000fc800078e3cff */
[----:B------:R-:W0:Y:S01]  /*05c0*/  I2F.F64.S64 R4, R6 ;  /* 0x0000000600047312 */ /* 0x000e220000301c00 */
[----:B------:R-:W-:Y:S02]  /*05d0*/  SHF.R.U32.HI R0, RZ, 0x1e, R2 ;  /* 0x0000001eff007819 */ /* 0x000fe40000011602 */
[----:B------:R-:W-:Y:S01]  /*05e0*/  ISETP.GE.AND P0, PT, R13, RZ, PT ;  /* 0x000000ff0d00720c */ /* 0x000fe20003f06270 */
[----:B0-----:R-:W-:Y:S01]  /*05f0*/  DMUL R4, R4, UR6 ;  /* 0x0000000604047c28 */ /* 0x001fe20008000000 */
[C---:B------:R-:W-:Y:S02]  /*0600*/  LEA.HI R0, R15.reuse, R0, RZ, 0x1 ;  /* 0x000000000f007211 */ /* 0x040fe400078f08ff */
[----:B------:R-:W-:-:S07]  /*0610*/  LOP3.LUT R13, R15, R13, RZ, 0x3c, !PT ;  /* 0x0000000d0f0d7212 */ /* 0x000fce00078e3cff */
[----:B------:R-:W0:Y:S01]  /*0620*/  F2F.F32.F64 R4, R4 ;  /* 0x0000000400047310 */ /* 0x000e220000301000 */
[----:B------:R-:W-:Y:S01]  /*0630*/  IMAD.MOV R2, RZ, RZ, -R0 ;  /* 0x000000ffff027224 */ /* 0x000fe200078e0a00 */
[----:B------:R-:W-:-:S04]  /*0640*/  ISETP.GE.AND P2, PT, R13, RZ, PT ;  /* 0x000000ff0d00720c */ /* 0x000fc80003f46270 */
[----:B------:R-:W-:Y:S02]  /*0650*/  @!P0 MOV R0, R2 ;  /* 0x0000000200008202 */ /* 0x000fe40000000f00 */
[----:B0-----:R-:W-:-:S07]  /*0660*/  FSEL R6, -R4, R4, !P2 ;  /* 0x0000000404067208 */ /* 0x001fce0005000100 */
.L_x_1:
[----:B------:R-:W-:Y:S05]  /*0670*/  BSYNC B0 ;  /* 0x0000000000007941 */ /* 0x000fea0003800000 */
.L_x_0:
[----:B------:R-:W-:Y:S01]  /*0680*/  LOP3.LUT R2, R0, 0x1, RZ, 0xc0, !PT ;  /* 0x0000000100027812 */ /* 0x000fe200078ec0ff */
[----:B------:R-:W-:Y:S01]  /*0690*/  FMUL.FTZ R7, R6, R6 ;  /* 0x0000000606077220 */ /* 0x000fe20000410000 */
[----:B------:R-:W-:Y:S01]  /*06a0*/  FSETP.GT.AND P0, PT, |R14|, 8.50705917302346158658e+37, PT ;  /* 0x7e8000000e00780b */ /* 0x000fe20003f04200 */
[----:B------:R-:W-:Y:S01]  /*06b0*/  IMAD.MOV.U32 R3, RZ, RZ, 0x3c0885e4 ;  /* 0x3c0885e4ff037424 */ /* 0x000fe200078e00ff */
[----:B------:R-:W-:Y:S01]  /*06c0*/  ISETP.NE.U32.AND P3, PT, R2, 0x1, PT ;  /* 0x000000010200780c */ /* 0x000fe20003f65070 */
[----:B------:R-:W-:Y:S01]  /*06d0*/  IMAD.MOV.U32 R2, RZ, RZ, -0x46b2bead ;  /* 0xb94d4153ff027424 */ /* 0x000fe200078e00ff */
[----:B------:R-:W-:Y:S01]  /*06e0*/  FSETP.GEU.AND P2, PT, |R14|, 1.175494350822287508e-38, PT ;  /* 0x008000000e00780b */ /* 0x000fe20003f4e200 */
[----:B------:R-:W-:Y:S01]  /*06f0*/  ULDC.64 UR6, c[0x0][0x230] ;  /* 0x00008c0000067ab9 */ /* 0x000fe20000000a00 */
[----:B------:R-:W-:Y:S01]  /*0700*/  LOP3.LUT P4, RZ, R0, 0x2, RZ, 0xc0, !PT ;  /* 0x0000000200ff7812 */ /* 0x000fe2000788c0ff */
[----:B------:R0:W-:Y:S01]  /*0710*/  @!P1 STG.E desc[UR4][R8.64], R11 ;  /* 0x0000000b08009986 */ /* 0x0001e2000c101904 */
[----:B------:R-:W-:-:S05]  /*0720*/  FSEL R0, R6, 1, P3 ;  /* 0x3f80000006007808 */ /* 0x000fca0001800000 */
[----:B------:R-:W-:Y:S02]  /*0730*/  @P0 FMUL R14, R14, 0.25 ;  /* 0x3e8000000e0e0820 */ /* 0x000fe40000400000 */
[----:B------:R-:W-:Y:S01]  /*0740*/  @!P3 MOV R4, 0x37cbac00 ;  /* 0x37cbac000004b802 */ /* 0x000fe20000000f00 */
[----:B------:R-:W-:Y:S02]  /*0750*/  @!P3 IMAD.MOV.U32 R3, RZ, RZ, 0x3d2aaabb ;  /* 0x3d2aaabbff03b424 */ /* 0x000fe400078e00ff */
[----:B------:R-:W-:Y:S02]  /*0760*/  @!P2 FMUL R14, R14, 16777216 ;  /* 0x4b8000000e0ea820 */ /* 0x000fe40000400000 */
[----:B------:R-:W-:Y:S01]  /*0770*/  @!P3 FFMA.FTZ R2, R7, R4, -0.0013887860113754868507 ;  /* 0xbab607ed0702b423 */ /* 0x000fe20000010004 */
[----:B------:R-:W-:-:S03]  /*0780*/  IMAD.MOV.U32 R4, RZ, RZ, -0x41d55558 ;  /* 0xbe2aaaa8ff047424 */ /* 0x000fc600078e00ff */
[----:B------:R-:W1:Y:S01]  /*0790*/  MUFU.RCP R14, R14 ;  /* 0x0000000e000e7308 */ /* 0x000e620000001000 */
[----:B------:R-:W-:Y:S01]  /*07a0*/  FFMA.FTZ R3, R7, R2, R3 ;  /* 0x0000000207037223 */ /* 0x000fe20000010003 */
[----:B------:R-:W-:Y:S01]  /*07b0*/  HFMA2.MMA R2, -RZ, RZ, 1.625, 0 ;  /* 0x3e800000ff027435 */ /* 0x000fe200000001ff */
[----:B------:R-:W-:-:S04]  /*07c0*/  @!P3 IMAD.MOV.U32 R4, RZ, RZ, -0x41000001 ;  /* 0xbeffffffff04b424 */ /* 0x000fc800078e00ff */
[C---:B------:R-:W-:Y:S01]  /*07d0*/  FFMA.FTZ R5, R7.reuse, R3, R4 ;  /* 0x0000000307057223 */ /* 0x040fe20000010004 */
[----:B------:R-:W-:-:S04]  /*07e0*/  FFMA.FTZ R7, R7, R0, RZ ;  /* 0x0000000007077223 */ /* 0x000fc800000100ff */
[----:B------:R-:W-:Y:S01]  /*07f0*/  FSEL R3, R2, 1, P0 ;  /* 0x3f80000002037808 */ /* 0x000fe20000000000 */
[----:B------:R-:W-:Y:S01]  /*0800*/  FFMA.FTZ R0, R7, R5, R0 ;  /* 0x0000000507007223 */ /* 0x000fe20000010000 */
[----:B------:R-:W-:-:S03]  /*0810*/  LEA R2, P0, R10, UR6, 0x2 ;  /* 0x000000060a027c11 */ /* 0x000fc6000f8010ff */
[----:B------:R-:W-:Y:S01]  /*0820*/  @!P2 FMUL R3, R3, 16777216 ;  /* 0x4b8000000303a820 */ /* 0x000fe20000400000 */
[----:B------:R-:W-:-:S03]  /*0830*/  @P4 FFMA.FTZ R0, R0, -1, RZ ;  /* 0xbf80000000004823 */ /* 0x000fc600000100ff */
[----:B-1----:R-:W-:Y:S01]  /*0840*/  FMUL R7, R14, R3 ;  /* 0x000000030e077220 */ /* 0x002fe20000400000 */
[----:B------:R-:W-:Y:S01]  /*0850*/  SHF.R.S32.HI R3, RZ, 0x1f, R10 ;  /* 0x0000001fff037819 */ /* 0x000fe2000001140a */
[----:B------:R-:W-:-:S03]  /*0860*/  FMUL R5, R0, R0 ;  /* 0x0000000000057220 */ /* 0x000fc60000400000 */
[----:B------:R-:W-:Y:S01]  /*0870*/  LEA.HI.X R3, R10, UR7, R3, 0x2, P0 ;  /* 0x000000070a037c11 */ /* 0x000fe200080f1403 */
[----:B------:R-:W-:Y:S01]  /*0880*/  FFMA R5, R7, R5, R12 ;  /* 0x0000000507057223 */ /* 0x000fe2000000000c */
[----:B0-----:R-:W-:Y:S06]  /*0890*/  @P1 EXIT ;  /* 0x000000000000194d */ /* 0x001fec0003800000 */
[----:B------:R-:W-:Y:S01]  /*08a0*/  STG.E desc[UR4][R2.64], R5 ;  /* 0x0000000502007986 */ /* 0x000fe2000c101904 */
[----:B------:R-:W-:Y:S05]  /*08b0*/  EXIT ;  /* 0x000000000000794d */ /* 0x000fea0003800000 */
.L_x_3:
[----:B------:R-:W-:-:S00]  /*08c0*/  BRA `(.L_x_3) ;  /* 0xfffffffc00fc7947 */ /* 0x000fc0000383ffff */
[----:B------:R-:W-:-:S00]  /*08d0*/  NOP ;  /* 0x0000000000007918 */ /* 0x000fc00000000000 */
        /* <DEDUP_REMOVED lines=10> */
.L_x_4:


//--------------------- .nv.global.init           --------------------------
	.section	.nv.global.init,"aw",@progbits
	.align	4
.nv.global.init:
	.type		__cudart_i2opi_f,@object
	.size		__cudart_i2opi_f,(_$_str - __cudart_i2opi_f)
__cudart_i2opi_f:
        /*0000*/ 	.byte	0x41, 0x90, 0x43, 0x3c, 0x99, 0x95, 0x62, 0xdb, 0xc0, 0xdd, 0x34, 0xf5, 0xd1, 0x57, 0x27, 0xfc
        /*0010*/ 	.byte	0x29, 0x15, 0x44, 0x4e, 0x6e, 0x83, 0xf9, 0xa2
	.type		_$_str,@object
	.size		_$_str,(.L_0 - _$_str)
_$_str:
        /*0018*/ 	.byte	0x5f, 0x5f, 0x43, 0x55, 0x44, 0x41, 0x5f, 0x46, 0x54, 0x5a, 0x00
.L_0:


//--------------------- .nv.constant0.triton_poi_fused_add_convolution_mul_pow_reciprocal_sin_view_5 --------------------------
	.section	.nv.constant0.triton_poi_fused_add_convolution_mul_pow_reciprocal_sin_view_5,"a",@progbits
	.sectionflags	@""
	.align	4
.nv.constant0.triton_poi_fused_add_convolution_mul_pow_reciprocal_sin_view_5:
	.zero		572
